	.headerflags	@"EF_CUDA_TEXMODE_UNIFIED EF_CUDA_64BIT_ADDRESS EF_CUDA_ACCELERATORS EF_CUDA_SM90 EF_CUDA_VIRTUAL_SM(EF_CUDA_SM90)"
	.elftype	@"ET_EXEC"


//--------------------- .nv.info                  --------------------------
	.section	.nv.info,"",@"SHT_CUDA_INFO"
	.align	4


	//----- nvinfo : EIATTR_REGCOUNT
	.align		4
        /*0000*/ 	.byte	0x04, 0x2f
        /*0002*/ 	.short	(.L_1 - .L_0)
	.align		4
.L_0:
        /*0004*/ 	.word	index@(triton_poi_fused_reflection_pad2d_2)
        /*0008*/ 	.word	0x0000000c


	//----- nvinfo : EIATTR_MIN_STACK_SIZE
	.align		4
.L_1:
        /*000c*/ 	.byte	0x04, 0x12
        /*000e*/ 	.short	(.L_3 - .L_2)
	.align		4
.L_2:
        /*0010*/ 	.word	index@(triton_poi_fused_reflection_pad2d_2)
        /*0014*/ 	.word	0x00000000


	//----- nvinfo : EIATTR_FRAME_SIZE
	.align		4
.L_3:
        /*0018*/ 	.byte	0x04, 0x11
        /*001a*/ 	.short	(.L_5 - .L_4)
	.align		4
.L_4:
        /*001c*/ 	.word	index@(triton_poi_fused_reflection_pad2d_2)
        /*0020*/ 	.word	0x00000000


	//----- nvinfo : EIATTR_MIN_STACK_SIZE
	.align		4
.L_5:
        /*0024*/ 	.byte	0x04, 0x12
        /*0026*/ 	.short	(.L_7 - .L_6)
	.align		4
.L_6:
        /*0028*/ 	.word	index@(triton_poi_fused_reflection_pad2d_2)
        /*002c*/ 	.word	0x00000000
.L_7:


//--------------------- .nv.info.triton_poi_fused_reflection_pad2d_2 --------------------------
	.section	.nv.info.triton_poi_fused_reflection_pad2d_2,"",@"SHT_CUDA_INFO"
	.sectionflags	@""
	.align	4


	//----- nvinfo : EIATTR_CUDA_API_VERSION
	.align		4
        /*0000*/ 	.byte	0x04, 0x37
        /*0002*/ 	.short	(.L_9 - .L_8)
.L_8:
        /*0004*/ 	.word	0x0000007c


	//----- nvinfo : EIATTR_KPARAM_INFO
	.align		4
.L_9:
        /*0008*/ 	.byte	0x04, 0x17
        /*000a*/ 	.short	(.L_11 - .L_10)
.L_10:
        /*000c*/ 	.word	0x00000000
        /*0010*/ 	.short	0x0002
        /*0012*/ 	.short	0x0010
        /*0014*/ 	.byte	0x00, 0xf0, 0x11, 0x00


	//----- nvinfo : EIATTR_KPARAM_INFO
	.align		4
.L_11:
        /*0018*/ 	.byte	0x04, 0x17
        /*001a*/ 	.short	(.L_13 - .L_12)
.L_12:
        /*001c*/ 	.word	0x00000000
        /*0020*/ 	.short	0x0001
        /*0022*/ 	.short	0x0008
        /*0024*/ 	.byte	0x00, 0xf4, 0x21, 0x00


	//----- nvinfo : EIATTR_KPARAM_INFO
	.align		4
.L_13:
        /*0028*/ 	.byte	0x04, 0x17
        /*002a*/ 	.short	(.L_15 - .L_14)
.L_14:
        /*002c*/ 	.word	0x00000000
        /*0030*/ 	.short	0x0000
        /*0032*/ 	.short	0x0000
        /*0034*/ 	.byte	0x00, 0xf4, 0x21, 0x00


	//----- nvinfo : EIATTR_SPARSE_MMA_MASK
	.align		4
.L_15:
        /*0038*/ 	.byte	0x03, 0x50
        /*003a*/ 	.short	0x0000


	//----- nvinfo : EIATTR_MAXREG_COUNT
	.align		4
        /*003c*/ 	.byte	0x03, 0x1b
        /*003e*/ 	.short	0x00ff


	//----- nvinfo : EIATTR_EXIT_INSTR_OFFSETS
	.align		4
        /*0040*/ 	.byte	0x04, 0x1c
        /*0042*/ 	.short	(.L_17 - .L_16)


	//   ....[0]....
.L_16:
        /*0044*/ 	.word	0x00000320


	//   ....[1]....
        /*0048*/ 	.word	0x00000340


	//----- nvinfo : EIATTR_REQNTID
	.align		4
.L_17:
        /*004c*/ 	.byte	0x04, 0x10
        /*004e*/ 	.short	(.L_19 - .L_18)
.L_18:
        /*0050*/ 	.word	0x00000080
        /*0054*/ 	.word	0x00000001
        /*0058*/ 	.word	0x00000001


	//----- nvinfo : EIATTR_CBANK_PARAM_SIZE
	.align		4
.L_19:
        /*005c*/ 	.byte	0x03, 0x19
        /*005e*/ 	.short	0x0014


	//----- nvinfo : EIATTR_PARAM_CBANK
	.align		4
        /*0060*/ 	.byte	0x04, 0x0a
        /*0062*/ 	.short	(.L_21 - .L_20)
	.align		4
.L_20:
        /*0064*/ 	.word	index@(.nv.constant0.triton_poi_fused_reflection_pad2d_2)
        /*0068*/ 	.short	0x0210
        /*006a*/ 	.short	0x0014


	//----- nvinfo : EIATTR_SW_WAR
	.align		4
.L_21:
        /*006c*/ 	.byte	0x04, 0x36
        /*006e*/ 	.short	(.L_23 - .L_22)
.L_22:
        /*0070*/ 	.word	0x00000008
.L_23:


//--------------------- .nv.callgraph             --------------------------
	.section	.nv.callgraph,"",@"SHT_CUDA_CALLGRAPH"
	.align	4
	.sectionentsize	8
	.align		4
        /*0000*/ 	.word	0x00000000
	.align		4
        /*0004*/ 	.word	0xffffffff
	.align		4
        /*0008*/ 	.word	0x00000000
	.align		4
        /*000c*/ 	.word	0xfffffffe
	.align		4
        /*0010*/ 	.word	0x00000000
	.align		4
        /*0014*/ 	.word	0xfffffffd
	.align		4
        /*0018*/ 	.word	0x00000000
	.align		4
        /*001c*/ 	.word	0xfffffffc


//--------------------- .text.triton_poi_fused_reflection_pad2d_2 --------------------------
	.section	.text.triton_poi_fused_reflection_pad2d_2,"ax",@progbits
	.align	128
        .global         triton_poi_fused_reflection_pad2d_2
        .type           triton_poi_fused_reflection_pad2d_2,@function
        .size           triton_poi_fused_reflection_pad2d_2,(.L_x_1 - triton_poi_fused_reflection_pad2d_2)
        .other          triton_poi_fused_reflection_pad2d_2,@"STO_CUDA_ENTRY STV_DEFAULT"
triton_poi_fused_reflection_pad2d_2:
.text.triton_poi_fused_reflection_pad2d_2:
[----:B------:R-:W0:Y:S02]  /*0000*/  LDC R1, c[0x0][0x28] ;  /* 0x00000a00ff017b82 */ /* 0x000e240000000800 */
[----:B------:R-:W1:Y:S01]  /*0010*/  S2R R0, SR_TID.X ;  /* 0x0000000000007919 */ /* 0x000e620000002100 */
[----:B------:R-:W-:Y:S01]  /*0020*/  ULDC.64 UR4, c[0x0][0x208] ;  /* 0x0000820000047ab9 */ /* 0x000fe20000000a00 */
[----:B------:R-:W2:Y:S01]  /*0030*/  S2R R3, SR_CTAID.X ;  /* 0x0000000000037919 */ /* 0x000ea20000002500 */
[----:B-1----:R-:W-:-:S05]  /*0040*/  IMAD.SHL.U32 R0, R0, 0x2, RZ ;  /* 0x0000000200007824 */ /* 0x002fca00078e00ff */
[----:B------:R-:W-:-:S05]  /*0050*/  LOP3.LUT R0, R0, 0xfe, RZ, 0xc0, !PT ;  /* 0x000000fe00007812 */ /* 0x000fca00078ec0ff */
[----:B--2---:R-:W-:-:S04]  /*0060*/  IMAD R0, R3, 0x100, R0 ;  /* 0x0000010003007824 */ /* 0x004fc800078e0200 */
[C---:B------:R-:W-:Y:S01]  /*0070*/  IMAD.HI R3, R0.reuse, 0x2aaaaaab, RZ ;  /* 0x2aaaaaab00037827 */ /* 0x040fe200078e02ff */
[----:B------:R-:W-:-:S03]  /*0080*/  ISETP.GE.AND P0, PT, R0, 0x1200, PT ;  /* 0x000012000000780c */ /* 0x000fc60003f06270 */
[----:B------:R-:W-:Y:S01]  /*0090*/  VIADD R2, R0, 0x1 ;  /* 0x0000000100027836 */ /* 0x000fe20000000000 */
[----:B------:R-:W-:-:S03]  /*00a0*/  LEA.HI R4, R3, R3, RZ, 0x1 ;  /* 0x0000000303047211 */ /* 0x000fc600078f08ff */
[----:B------:R-:W-:-:S04]  /*00b0*/  IMAD.HI R3, R2, 0x2aaaaaab, RZ ;  /* 0x2aaaaaab02037827 */ /* 0x000fc800078e02ff */
[----:B------:R-:W-:Y:S01]  /*00c0*/  IMAD.HI R5, R4, 0x2aaaaaab, RZ ;  /* 0x2aaaaaab04057827 */ /* 0x000fe200078e02ff */
[----:B------:R-:W-:-:S03]  /*00d0*/  LEA.HI R3, R3, R3, RZ, 0x1 ;  /* 0x0000000303037211 */ /* 0x000fc600078f08ff */
[----:B------:R-:W-:Y:S01]  /*00e0*/  IMAD R6, R4, 0x6, RZ ;  /* 0x0000000604067824 */ /* 0x000fe200078e02ff */
[----:B------:R-:W-:Y:S01]  /*00f0*/  LEA.HI R5, R5, R5, RZ, 0x1 ;  /* 0x0000000505057211 */ /* 0x000fe200078f08ff */
[----:B------:R-:W-:-:S03]  /*0100*/  IMAD R3, R3, 0x6, RZ ;  /* 0x0000000603037824 */ /* 0x000fc600078e02ff */
[----:B------:R-:W-:Y:S01]  /*0110*/  LOP3.LUT R7, RZ, R6, RZ, 0x33, !PT ;  /* 0x00000006ff077212 */ /* 0x000fe200078e33ff */
[----:B------:R-:W-:Y:S01]  /*0120*/  IMAD R5, R5, 0x6, RZ ;  /* 0x0000000605057824 */ /* 0x000fe200078e02ff */
[----:B------:R-:W-:Y:S02]  /*0130*/  LOP3.LUT R3, RZ, R3, RZ, 0x33, !PT ;  /* 0x00000003ff037212 */ /* 0x000fe400078e33ff */
[----:B------:R-:W-:Y:S02]  /*0140*/  IADD3 R7, R0, R7, RZ ;  /* 0x0000000700077210 */ /* 0x000fe40007ffe0ff */
[----:B------:R-:W-:Y:S01]  /*0150*/  LOP3.LUT R5, RZ, R5, RZ, 0x33, !PT ;  /* 0x00000005ff057212 */ /* 0x000fe200078e33ff */
[----:B------:R-:W-:Y:S01]  /*0160*/  IMAD.IADD R3, R2, 0x1, R3 ;  /* 0x0000000102037824 */ /* 0x000fe200078e0203 */
[----:B------:R-:W-:-:S03]  /*0170*/  IABS R7, R7 ;  /* 0x0000000700077213 */ /* 0x000fc60000000000 */
[----:B------:R-:W-:Y:S01]  /*0180*/  IMAD.IADD R5, R4, 0x1, R5 ;  /* 0x0000000104057824 */ /* 0x000fe200078e0205 */
[----:B------:R-:W-:Y:S01]  /*0190*/  IABS R6, R3 ;  /* 0x0000000300067213 */ /* 0x000fe20000000000 */
[----:B------:R-:W-:Y:S01]  /*01a0*/  IMAD.HI R4, R0, 0x38e38e39, RZ ;  /* 0x38e38e3900047827 */ /* 0x000fe200078e02ff */
[----:B------:R-:W1:Y:S01]  /*01b0*/  LDC.64 R2, c[0x0][0x210] ;  /* 0x00008400ff027b82 */ /* 0x000e620000000a00 */
[----:B------:R-:W-:Y:S02]  /*01c0*/  IADD3 R7, R7, -0x3, RZ ;  /* 0xfffffffd07077810 */ /* 0x000fe40007ffe0ff */
[----:B------:R-:W-:Y:S01]  /*01d0*/  IABS R8, R5 ;  /* 0x0000000500087213 */ /* 0x000fe20000000000 */
[----:B------:R-:W-:Y:S01]  /*01e0*/  VIADD R6, R6, 0xfffffffd ;  /* 0xfffffffd06067836 */ /* 0x000fe20000000000 */
[----:B------:R-:W-:Y:S02]  /*01f0*/  SHF.R.U32.HI R5, RZ, 0x1f, R4 ;  /* 0x0000001fff057819 */ /* 0x000fe40000011604 */
[----:B------:R-:W-:-:S02]  /*0200*/  IABS R7, R7 ;  /* 0x0000000700077213 */ /* 0x000fc40000000000 */
[----:B------:R-:W-:Y:S01]  /*0210*/  LEA.HI R5, R4, R5, RZ, 0x1d ;  /* 0x0000000504057211 */ /* 0x000fe200078fe8ff */
[----:B------:R-:W-:Y:S01]  /*0220*/  VIADD R4, R8, 0xfffffffd ;  /* 0xfffffffd08047836 */ /* 0x000fe20000000000 */
[----:B------:R-:W-:Y:S02]  /*0230*/  IABS R8, R6 ;  /* 0x0000000600087213 */ /* 0x000fe40000000000 */
[----:B------:R-:W-:Y:S02]  /*0240*/  LEA R5, R5, 0xf, 0x4 ;  /* 0x0000000f05057811 */ /* 0x000fe400078e20ff */
[----:B------:R-:W-:Y:S02]  /*0250*/  MOV R6, R7 ;  /* 0x0000000700067202 */ /* 0x000fe40000000f00 */
[----:B------:R-:W-:-:S03]  /*0260*/  IABS R7, R4 ;  /* 0x0000000400077213 */ /* 0x000fc60000000000 */
[----:B------:R-:W-:Y:S01]  /*0270*/  IMAD.IADD R4, R5, 0x1, -R6 ;  /* 0x0000000105047824 */ /* 0x000fe200078e0a06 */
[----:B------:R-:W-:Y:S02]  /*0280*/  IADD3 R6, R5, -R8, RZ ;  /* 0x8000000805067210 */ /* 0x000fe40007ffe0ff */
[----:B------:R-:W-:Y:S01]  /*0290*/  CS2R R8, SRZ ;  /* 0x0000000000087805 */ /* 0x000fe2000001ff00 */
[C---:B------:R-:W-:Y:S02]  /*02a0*/  IMAD R5, R7.reuse, -0x4, R4 ;  /* 0xfffffffc07057824 */ /* 0x040fe400078e0204 */
[----:B------:R-:W-:Y:S02]  /*02b0*/  IMAD R7, R7, -0x4, R6 ;  /* 0xfffffffc07077824 */ /* 0x000fe400078e0206 */
[----:B-1----:R-:W-:-:S04]  /*02c0*/  IMAD.WIDE R4, R5, 0x4, R2 ;  /* 0x0000000405047825 */ /* 0x002fc800078e0202 */
[----:B------:R-:W-:Y:S01]  /*02d0*/  IMAD.WIDE R2, R7, 0x4, R2 ;  /* 0x0000000407027825 */ /* 0x000fe200078e0202 */
[----:B------:R1:W5:Y:S01]  /*02e0*/  @!P0 LDG.E.EL R8, desc[UR4][R4.64] ;  /* 0x0000000404088981 */ /* 0x000362000c2e1900 */
[----:B------:R-:W2:Y:S03]  /*02f0*/  LDC.64 R6, c[0x0][0x218] ;  /* 0x00008600ff067b82 */ /* 0x000ea60000000a00 */
[----:B------:R1:W5:Y:S01]  /*0300*/  @!P0 LDG.E.EL R9, desc[UR4][R2.64] ;  /* 0x0000000402098981 */ /* 0x000362000c2e1900 */
[----:B--2---:R-:W-:Y:S01]  /*0310*/  IMAD.WIDE R6, R0, 0x4, R6 ;  /* 0x0000000400067825 */ /* 0x004fe200078e0206 */
[----:B-1----:R-:W-:Y:S06]  /*0320*/  @P0 EXIT ;  /* 0x000000000000094d */ /* 0x002fec0003800000 */
[----:B-----5:R-:W-:Y:S01]  /*0330*/  STG.E.64 desc[UR4][R6.64], R8 ;  /* 0x0000000806007986 */ /* 0x020fe2000c101b04 */
[----:B------:R-:W-:Y:S05]  /*0340*/  EXIT ;  /* 0x000000000000794d */ /* 0x000fea0003800000 */
.L_x_0:
[----:B------:R-:W-:-:S00]  /*0350*/  BRA `(.L_x_0) ;  /* 0xfffffffc00fc7947 */ /* 0x000fc0000383ffff */
[----:B------:R-:W-:-:S00]  /*0360*/  NOP ;  /* 0x0000000000007918 */ /* 0x000fc00000000000 */
        /* <DEDUP_REMOVED lines=9> */
.L_x_1:


//--------------------- .nv.constant0.triton_poi_fused_reflection_pad2d_2 --------------------------
	.section	.nv.constant0.triton_poi_fused_reflection_pad2d_2,"a",@progbits
	.sectionflags	@""
	.align	4
.nv.constant0.triton_poi_fused_reflection_pad2d_2:
	.zero		548
